//
// Generated by NVIDIA NVVM Compiler
//
// Compiler Build ID: CL-36424714
// Cuda compilation tools, release 13.0, V13.0.88
// Based on NVVM 20.0.0
//

.version 9.0
.target sm_100
.address_size 64

	// .globl	_Z9FibonacciPi

.visible .entry _Z9FibonacciPi(
	.param .u64 .ptr .align 1 _Z9FibonacciPi_param_0
)
{
	.reg .pred 	%p<2>;
	.reg .b32 	%r<7>;
	.reg .b64 	%rd<9>;

	ld.param.u64 	%rd1, [_Z9FibonacciPi_param_0];
	mov.u32 	%r1, %tid.x;
	setp.lt.u32 	%p1, %r1, 2;
	@%p1 bra 	$L__BB0_2;
	cvta.to.global.u64 	%rd2, %rd1;
	add.s32 	%r2, %r1, -1;
	mul.wide.u32 	%rd3, %r2, 4;
	add.s64 	%rd4, %rd2, %rd3;
	ld.global.u32 	%r3, [%rd4];
	add.s32 	%r4, %r1, -2;
	mul.wide.u32 	%rd5, %r4, 4;
	add.s64 	%rd6, %rd2, %rd5;
	ld.global.u32 	%r5, [%rd6];
	add.s32 	%r6, %r5, %r3;
	mul.wide.u32 	%rd7, %r1, 4;
	add.s64 	%rd8, %rd2, %rd7;
	st.global.u32 	[%rd8], %r6;
$L__BB0_2:
	ret;

}


// ===== COMPILED SASS (sm_100) =====

	.target	sm_100

	.elftype	@"ET_EXEC"


//--------------------- .note.nv.tkinfo           --------------------------
	.section	.note.nv.tkinfo,"",@"SHT_NOTE"
	.sectionflags	@"SHF_NOTE_NV_TKINFO"
	.tkinfo
        /*0018*/ 	.word	0x00000002
        /*0030*/ 	.string	""
        /*0030*/ 	.string	"ptxas"
        /*0030*/ 	.string	"Cuda compilation tools, release 13.0, V13.0.88"
        /*0030*/ 	.string	"Build cuda_13.0.r13.0/compiler.36424714_0"
        /*0030*/ 	.string	"-arch sm_100 -m 64 "



//--------------------- .note.nv.cuinfo           --------------------------
	.section	.note.nv.cuinfo,"",@"SHT_NOTE"
	.sectionflags	@"SHF_NOTE_NV_CUINFO"
        /*0018*/ 	.short	0x0002
        /*001a*/ 	.short	0x0064
        /*001c*/ 	.short	0x0082
	.zero		2


//--------------------- .nv.info                  --------------------------
	.section	.nv.info,"",@"SHT_CUDA_INFO"
	.align	4


	//----- nvinfo : EIATTR_REGCOUNT
	.align		4
        /*0000*/ 	.byte	0x04, 0x2f
        /*0002*/ 	.short	(.L_1 - .L_0)
	.align		4
.L_0:
        /*0004*/ 	.word	index@(_Z9FibonacciPi)
        /*0008*/ 	.word	0x0000000c


	//----- nvinfo : EIATTR_FRAME_SIZE
	.align		4
.L_1:
        /*000c*/ 	.byte	0x04, 0x11
        /*000e*/ 	.short	(.L_3 - .L_2)
	.align		4
.L_2:
        /*0010*/ 	.word	index@(_Z9FibonacciPi)
        /*0014*/ 	.word	0x00000000


	//----- nvinfo : EIATTR_MIN_STACK_SIZE
	.align		4
.L_3:
        /*0018*/ 	.byte	0x04, 0x12
        /*001a*/ 	.short	(.L_5 - .L_4)
	.align		4
.L_4:
        /*001c*/ 	.word	index@(_Z9FibonacciPi)
        /*0020*/ 	.word	0x00000000
.L_5:


//--------------------- .nv.compat                --------------------------
	.section	.nv.compat,"",@"SHT_CUDA_COMPAT_INFO"
	.align	4
        /*0000*/ 	.byte	0x02, 0x09, 0x00, 0x00, 0x02, 0x02, 0x01, 0x00, 0x02, 0x05, 0x05, 0x00, 0x03, 0x07, 0x01, 0x01
        /*0010*/ 	.byte	0x02, 0x03, 0x00, 0x00, 0x02, 0x06, 0x01, 0x00, 0x04, 0x0b, 0x08, 0x00, 0x09, 0x00, 0x00, 0x00
        /*0020*/ 	.byte	0x00, 0x00, 0x00, 0x00


//--------------------- .nv.info._Z9FibonacciPi   --------------------------
	.section	.nv.info._Z9FibonacciPi,"",@"SHT_CUDA_INFO"
	.sectionflags	@""
	.align	4


	//----- nvinfo : EIATTR_CUDA_API_VERSION
	.align		4
        /*0000*/ 	.byte	0x04, 0x37
        /*0002*/ 	.short	(.L_7 - .L_6)
.L_6:
        /*0004*/ 	.word	0x00000082


	//----- nvinfo : EIATTR_KPARAM_INFO
	.align		4
.L_7:
        /*0008*/ 	.byte	0x04, 0x17
        /*000a*/ 	.short	(.L_9 - .L_8)
.L_8:
        /*000c*/ 	.word	0x00000000
        /*0010*/ 	.short	0x0000
        /*0012*/ 	.short	0x0000
        /*0014*/ 	.byte	0x00, 0xf5, 0x21, 0x00


	//----- nvinfo : EIATTR_SPARSE_MMA_MASK
	.align		4
.L_9:
        /*0018*/ 	.byte	0x03, 0x50
        /*001a*/ 	.short	0x0000


	//----- nvinfo : EIATTR_MAXREG_COUNT
	.align		4
        /*001c*/ 	.byte	0x03, 0x1b
        /*001e*/ 	.short	0x00ff


	//----- nvinfo : EIATTR_MERCURY_ISA_VERSION
	.align		4
        /*0020*/ 	.byte	0x03, 0x5f
        /*0022*/ 	.short	0x0101


	//----- nvinfo : EIATTR_VRC_CTA_INIT_COUNT
	.align		4
        /*0024*/ 	.byte	0x02, 0x4a
	.zero		1
	.zero		1


	//----- nvinfo : EIATTR_EXIT_INSTR_OFFSETS
	.align		4
        /*0028*/ 	.byte	0x04, 0x1c
        /*002a*/ 	.short	(.L_11 - .L_10)


	//   ....[0]....
.L_10:
        /*002c*/ 	.word	0x00000030


	//   ....[1]....
        /*0030*/ 	.word	0x000000f0


	//----- nvinfo : EIATTR_CBANK_PARAM_SIZE
	.align		4
.L_11:
        /*0034*/ 	.byte	0x03, 0x19
        /*0036*/ 	.short	0x0008


	//----- nvinfo : EIATTR_PARAM_CBANK
	.align		4
        /*0038*/ 	.byte	0x04, 0x0a
        /*003a*/ 	.short	(.L_13 - .L_12)
	.align		4
.L_12:
        /*003c*/ 	.word	index@(.nv.constant0._Z9FibonacciPi)
        /*0040*/ 	.short	0x0380
        /*0042*/ 	.short	0x0008


	//----- nvinfo : EIATTR_SW_WAR
	.align		4
.L_13:
        /*0044*/ 	.byte	0x04, 0x36
        /*0046*/ 	.short	(.L_15 - .L_14)
.L_14:
        /*0048*/ 	.word	0x00000008
.L_15:


//--------------------- .nv.callgraph             --------------------------
	.section	.nv.callgraph,"",@"SHT_CUDA_CALLGRAPH"
	.align	4
	.sectionentsize	8
	.align		4
        /*0000*/ 	.word	0x00000000
	.align		4
        /*0004*/ 	.word	0xffffffff
	.align		4
        /*0008*/ 	.word	0x00000000
	.align		4
        /*000c*/ 	.word	0xfffffffe
	.align		4
        /*0010*/ 	.word	0x00000000
	.align		4
        /*0014*/ 	.word	0xfffffffd
	.align		4
        /*0018*/ 	.word	0x00000000
	.align		4
        /*001c*/ 	.word	0xfffffffc


//--------------------- .text._Z9FibonacciPi      --------------------------
	.section	.text._Z9FibonacciPi,"ax",@progbits
	.align	128
        .global         _Z9FibonacciPi
        .type           _Z9FibonacciPi,@function
        .size           _Z9FibonacciPi,(.L_x_1 - _Z9FibonacciPi)
        .other          _Z9FibonacciPi,@"STO_CUDA_ENTRY STV_DEFAULT"
_Z9FibonacciPi:
.text._Z9FibonacciPi:
[----:B------:R-:W-:Y:S01]  /*0000*/  LDC R1, c[0x0][0x37c] ;  /* 0x0000df00ff017b82 */ /* 0x000fe20000000800 */
[----:B------:R-:W0:Y:S02]  /*0010*/  S2R R9, SR_TID.X ;  /* 0x0000000000097919 */ /* 0x000e240000002100 */
[----:B0-----:R-:W-:-:S13]  /*0020*/  ISETP.GE.U32.AND P0, PT, R9, 0x2, PT ;  /* 0x000000020900780c */ /* 0x001fda0003f06070 */
[----:B------:R-:W-:Y:S05]  /*0030*/  @!P0 EXIT ;  /* 0x000000000000894d */ /* 0x000fea0003800000 */
[----:B------:R-:W0:Y:S01]  /*0040*/  LDC.64 R6, c[0x0][0x380] ;  /* 0x0000e000ff067b82 */ /* 0x000e220000000a00 */
[----:B------:R-:W1:Y:S01]  /*0050*/  LDCU.64 UR4, c[0x0][0x358] ;  /* 0x00006b00ff0477ac */ /* 0x000e620008000a00 */
[C---:B------:R-:W-:Y:S02]  /*0060*/  IADD3 R3, PT, PT, R9.reuse, -0x1, RZ ;  /* 0xffffffff09037810 */ /* 0x040fe40007ffe0ff */
[----:B------:R-:W-:-:S03]  /*0070*/  IADD3 R5, PT, PT, R9, -0x2, RZ ;  /* 0xfffffffe09057810 */ /* 0x000fc60007ffe0ff */
[----:B0-----:R-:W-:-:S04]  /*0080*/  IMAD.WIDE.U32 R2, R3, 0x4, R6 ;  /* 0x0000000403027825 */ /* 0x001fc800078e0006 */
[--C-:B------:R-:W-:Y:S02]  /*0090*/  IMAD.WIDE.U32 R4, R5, 0x4, R6.reuse ;  /* 0x0000000405047825 */ /* 0x100fe400078e0006 */
[----:B-1----:R-:W2:Y:S04]  /*00a0*/  LDG.E R2, desc[UR4][R2.64] ;  /* 0x0000000402027981 */ /* 0x002ea8000c1e1900 */
[----:B------:R-:W2:Y:S01]  /*00b0*/  LDG.E R5, desc[UR4][R4.64] ;  /* 0x0000000404057981 */ /* 0x000ea2000c1e1900 */
[----:B------:R-:W-:Y:S01]  /*00c0*/  IMAD.WIDE.U32 R6, R9, 0x4, R6 ;  /* 0x0000000409067825 */ /* 0x000fe200078e0006 */
[----:B--2---:R-:W-:-:S05]  /*00d0*/  IADD3 R9, PT, PT, R2, R5, RZ ;  /* 0x0000000502097210 */ /* 0x004fca0007ffe0ff */
[----:B------:R-:W-:Y:S01]  /*00e0*/  STG.E desc[UR4][R6.64], R9 ;  /* 0x0000000906007986 */ /* 0x000fe2000c101904 */
[----:B------:R-:W-:Y:S05]  /*00f0*/  EXIT ;  /* 0x000000000000794d */ /* 0x000fea0003800000 */
.L_x_0:
[----:B------:R-:W-:-:S00]  /*0100*/  BRA `(.L_x_0) ;  /* 0xfffffffc00fc7947 */ /* 0x000fc0000383ffff */
[----:B------:R-:W-:-:S00]  /*0110*/  NOP ;  /* 0x0000000000007918 */ /* 0x000fc00000000000 */
        /* <DEDUP_REMOVED lines=14> */
.L_x_1:


//--------------------- .nv.shared.reserved.0     --------------------------
	.section	.nv.shared.reserved.0,"aw",@nobits
	.weak		__nv_reservedSMEM_offset_0_alias
	.size		__nv_reservedSMEM_offset_0_alias, 0, 64
	.other		__nv_reservedSMEM_offset_0_alias,@"STO_CUDA_RESERVED_SHARED STV_DEFAULT"
__nv_reservedSMEM_offset_0_alias:
	.zero		0
	.zero		64


//--------------------- .nv.constant0._Z9FibonacciPi --------------------------
	.section	.nv.constant0._Z9FibonacciPi,"a",@progbits
	.sectionflags	@""
	.align	4
.nv.constant0._Z9FibonacciPi:
	.zero		904


//--------------------- SYMBOLS --------------------------

	.type		.nv.reservedSmem.offset0,@object
	.size		.nv.reservedSmem.offset0,0x4
